//
// Generated by NVIDIA NVVM Compiler
//
// Compiler Build ID: CL-36424714
// Cuda compilation tools, release 13.0, V13.0.88
// Based on NVVM 20.0.0
//

.version 9.0
.target sm_100
.address_size 64

	// .globl	_Z12accel_updatePdS_id
// _ZZ17tile_accel_updatePdS_idE7y_local has been demoted
// _ZZ3allPdS_S_iddiE7y_local has been demoted

.visible .entry _Z12accel_updatePdS_id(
	.param .u64 .ptr .align 1 _Z12accel_updatePdS_id_param_0,
	.param .u64 .ptr .align 1 _Z12accel_updatePdS_id_param_1,
	.param .u32 _Z12accel_updatePdS_id_param_2,
	.param .f64 _Z12accel_updatePdS_id_param_3
)
{
	.reg .pred 	%p<2>;
	.reg .b32 	%r<7>;
	.reg .b64 	%rd<11>;
	.reg .b64 	%fd<9>;

	ld.param.u64 	%rd3, [_Z12accel_updatePdS_id_param_0];
	ld.param.u64 	%rd2, [_Z12accel_updatePdS_id_param_1];
	ld.param.u32 	%r2, [_Z12accel_updatePdS_id_param_2];
	ld.param.f64 	%fd1, [_Z12accel_updatePdS_id_param_3];
	cvta.to.global.u64 	%rd1, %rd3;
	mov.u32 	%r3, %ntid.x;
	mov.u32 	%r4, %ctaid.x;
	mov.u32 	%r5, %tid.x;
	mad.lo.s32 	%r1, %r3, %r4, %r5;
	add.s32 	%r6, %r1, 1;
	setp.ge.s32 	%p1, %r6, %r2;
	@%p1 bra 	$L__BB0_2;
	cvta.to.global.u64 	%rd7, %rd2;
	mul.wide.s32 	%rd8, %r1, 8;
	add.s64 	%rd9, %rd7, %rd8;
	ld.global.f64 	%fd2, [%rd9+16];
	ld.global.f64 	%fd3, [%rd9];
	add.f64 	%fd4, %fd2, %fd3;
	ld.global.f64 	%fd5, [%rd9+8];
	add.f64 	%fd6, %fd5, %fd5;
	sub.f64 	%fd7, %fd4, %fd6;
	mul.f64 	%fd8, %fd1, %fd7;
	add.s64 	%rd10, %rd1, %rd8;
	st.global.f64 	[%rd10+8], %fd8;
	bra.uni 	$L__BB0_3;
$L__BB0_2:
	mul.wide.s32 	%rd4, %r1, 8;
	add.s64 	%rd5, %rd1, %rd4;
	mov.b64 	%rd6, 0;
	st.global.u64 	[%rd5+8], %rd6;
$L__BB0_3:
	ret;

}
	// .globl	_Z10pos_updatePdS_S_d
.visible .entry _Z10pos_updatePdS_S_d(
	.param .u64 .ptr .align 1 _Z10pos_updatePdS_S_d_param_0,
	.param .u64 .ptr .align 1 _Z10pos_updatePdS_S_d_param_1,
	.param .u64 .ptr .align 1 _Z10pos_updatePdS_S_d_param_2,
	.param .f64 _Z10pos_updatePdS_S_d_param_3
)
{
	.reg .b32 	%r<6>;
	.reg .b64 	%rd<11>;
	.reg .b64 	%fd<7>;

	ld.param.u64 	%rd1, [_Z10pos_updatePdS_S_d_param_0];
	ld.param.u64 	%rd2, [_Z10pos_updatePdS_S_d_param_1];
	ld.param.u64 	%rd3, [_Z10pos_updatePdS_S_d_param_2];
	ld.param.f64 	%fd1, [_Z10pos_updatePdS_S_d_param_3];
	cvta.to.global.u64 	%rd4, %rd2;
	cvta.to.global.u64 	%rd5, %rd1;
	cvta.to.global.u64 	%rd6, %rd3;
	mov.u32 	%r1, %ntid.x;
	mov.u32 	%r2, %ctaid.x;
	mov.u32 	%r3, %tid.x;
	mad.lo.s32 	%r4, %r1, %r2, %r3;
	add.s32 	%r5, %r4, 1;
	mul.wide.s32 	%rd7, %r5, 8;
	add.s64 	%rd8, %rd6, %rd7;
	ld.global.f64 	%fd2, [%rd8];
	add.s64 	%rd9, %rd5, %rd7;
	ld.global.f64 	%fd3, [%rd9];
	fma.rn.f64 	%fd4, %fd1, %fd3, %fd2;
	st.global.f64 	[%rd8], %fd4;
	add.s64 	%rd10, %rd4, %rd7;
	ld.global.f64 	%fd5, [%rd10];
	fma.rn.f64 	%fd6, %fd1, %fd4, %fd5;
	st.global.f64 	[%rd10], %fd6;
	ret;

}
	// .globl	_Z17tile_accel_updatePdS_id
.visible .entry _Z17tile_accel_updatePdS_id(
	.param .u64 .ptr .align 1 _Z17tile_accel_updatePdS_id_param_0,
	.param .u64 .ptr .align 1 _Z17tile_accel_updatePdS_id_param_1,
	.param .u32 _Z17tile_accel_updatePdS_id_param_2,
	.param .f64 _Z17tile_accel_updatePdS_id_param_3
)
{
	.reg .pred 	%p<5>;
	.reg .b32 	%r<10>;
	.reg .b64 	%rd<14>;
	.reg .b64 	%fd<10>;
	// demoted variable
	.shared .align 8 .b8 _ZZ17tile_accel_updatePdS_idE7y_local[8208];
	ld.param.u64 	%rd3, [_Z17tile_accel_updatePdS_id_param_0];
	ld.param.u64 	%rd4, [_Z17tile_accel_updatePdS_id_param_1];
	ld.param.u32 	%r5, [_Z17tile_accel_updatePdS_id_param_2];
	ld.param.f64 	%fd2, [_Z17tile_accel_updatePdS_id_param_3];
	cvta.to.global.u64 	%rd1, %rd3;
	cvta.to.global.u64 	%rd2, %rd4;
	mov.u32 	%r6, %ntid.x;
	mov.u32 	%r7, %ctaid.x;
	mul.lo.s32 	%r1, %r6, %r7;
	mov.u32 	%r2, %tid.x;
	add.s32 	%r3, %r1, %r2;
	mul.wide.s32 	%rd5, %r3, 8;
	add.s64 	%rd6, %rd2, %rd5;
	ld.global.f64 	%fd1, [%rd6];
	shl.b32 	%r8, %r2, 3;
	mov.u32 	%r9, _ZZ17tile_accel_updatePdS_idE7y_local;
	add.s32 	%r4, %r9, %r8;
	st.shared.f64 	[%r4+8], %fd1;
	setp.ne.s32 	%p1, %r3, 0;
	setp.ge.s32 	%p2, %r3, %r5;
	and.pred  	%p3, %p1, %p2;
	@%p3 bra 	$L__BB2_2;
	add.s64 	%rd12, %rd1, %rd5;
	mov.b64 	%rd13, 0;
	st.global.u64 	[%rd12], %rd13;
	bra.uni 	$L__BB2_5;
$L__BB2_2:
	setp.ne.s32 	%p4, %r2, 0;
	@%p4 bra 	$L__BB2_4;
	mul.wide.s32 	%rd7, %r1, 8;
	add.s64 	%rd8, %rd2, %rd7;
	ld.global.f64 	%fd3, [%rd8];
	st.shared.f64 	[_ZZ17tile_accel_updatePdS_idE7y_local], %fd3;
	st.shared.f64 	[_ZZ17tile_accel_updatePdS_idE7y_local+8200], %fd3;
$L__BB2_4:
	ld.shared.f64 	%fd4, [%r4+16];
	ld.shared.f64 	%fd5, [%r4];
	add.f64 	%fd6, %fd4, %fd5;
	add.f64 	%fd7, %fd1, %fd1;
	sub.f64 	%fd8, %fd6, %fd7;
	mul.f64 	%fd9, %fd2, %fd8;
	add.s64 	%rd10, %rd1, %rd5;
	st.global.f64 	[%rd10], %fd9;
$L__BB2_5:
	ret;

}
	// .globl	_Z3allPdS_S_iddi
.visible .entry _Z3allPdS_S_iddi(
	.param .u64 .ptr .align 1 _Z3allPdS_S_iddi_param_0,
	.param .u64 .ptr .align 1 _Z3allPdS_S_iddi_param_1,
	.param .u64 .ptr .align 1 _Z3allPdS_S_iddi_param_2,
	.param .u32 _Z3allPdS_S_iddi_param_3,
	.param .f64 _Z3allPdS_S_iddi_param_4,
	.param .f64 _Z3allPdS_S_iddi_param_5,
	.param .u32 _Z3allPdS_S_iddi_param_6
)
{
	.reg .pred 	%p<14>;
	.reg .b32 	%r<21>;
	.reg .b64 	%rd<17>;
	.reg .b64 	%fd<161>;
	// demoted variable
	.shared .align 8 .b8 _ZZ3allPdS_S_iddiE7y_local[8208];
	ld.param.u64 	%rd7, [_Z3allPdS_S_iddi_param_0];
	ld.param.u64 	%rd8, [_Z3allPdS_S_iddi_param_1];
	ld.param.u64 	%rd6, [_Z3allPdS_S_iddi_param_2];
	ld.param.u32 	%r12, [_Z3allPdS_S_iddi_param_3];
	ld.param.f64 	%fd4, [_Z3allPdS_S_iddi_param_4];
	ld.param.f64 	%fd5, [_Z3allPdS_S_iddi_param_5];
	ld.param.u32 	%r11, [_Z3allPdS_S_iddi_param_6];
	cvta.to.global.u64 	%rd1, %rd7;
	cvta.to.global.u64 	%rd2, %rd8;
	mov.u32 	%r13, %ntid.x;
	mov.u32 	%r14, %ctaid.x;
	mul.lo.s32 	%r1, %r13, %r14;
	mov.u32 	%r2, %tid.x;
	add.s32 	%r3, %r1, %r2;
	mul.wide.s32 	%rd9, %r3, 8;
	add.s64 	%rd3, %rd2, %rd9;
	ld.global.f64 	%fd6, [%rd3];
	shl.b32 	%r15, %r2, 3;
	mov.u32 	%r16, _ZZ3allPdS_S_iddiE7y_local;
	add.s32 	%r4, %r16, %r15;
	st.shared.f64 	[%r4+8], %fd6;
	setp.ne.s32 	%p1, %r3, 0;
	setp.ge.s32 	%p2, %r3, %r12;
	and.pred  	%p3, %p1, %p2;
	@%p3 bra 	$L__BB3_2;
	add.s64 	%rd15, %rd1, %rd9;
	mov.b64 	%rd16, 0;
	st.global.u64 	[%rd15], %rd16;
	st.global.u64 	[%rd3], %rd16;
	bra.uni 	$L__BB3_16;
$L__BB3_2:
	setp.ne.s32 	%p4, %r2, 0;
	@%p4 bra 	$L__BB3_4;
	mul.wide.s32 	%rd10, %r1, 8;
	add.s64 	%rd11, %rd2, %rd10;
	ld.global.f64 	%fd7, [%rd11];
	st.shared.f64 	[_ZZ3allPdS_S_iddiE7y_local], %fd7;
	st.shared.f64 	[_ZZ3allPdS_S_iddiE7y_local+8200], %fd7;
$L__BB3_4:
	setp.lt.s32 	%p5, %r11, 1;
	@%p5 bra 	$L__BB3_16;
	add.s64 	%rd4, %rd1, %rd9;
	cvta.to.global.u64 	%rd13, %rd6;
	add.s64 	%rd5, %rd13, %rd9;
	shl.b32 	%r17, %r1, 3;
	add.s32 	%r5, %r4, %r17;
	and.b32  	%r6, %r11, 7;
	setp.lt.u32 	%p6, %r11, 8;
	@%p6 bra 	$L__BB3_8;
	ld.shared.f64 	%fd160, [%r5];
	and.b32  	%r18, %r11, 2147483640;
	neg.s32 	%r20, %r18;
$L__BB3_7:
	.pragma "nounroll";
	ld.shared.f64 	%fd8, [%r4+16];
	ld.shared.f64 	%fd9, [%r4];
	add.f64 	%fd10, %fd8, %fd9;
	ld.shared.f64 	%fd11, [%r4+8];
	add.f64 	%fd12, %fd11, %fd11;
	sub.f64 	%fd13, %fd10, %fd12;
	mul.f64 	%fd14, %fd4, %fd13;
	st.global.f64 	[%rd4], %fd14;
	ld.global.f64 	%fd15, [%rd5];
	fma.rn.f64 	%fd16, %fd5, %fd14, %fd15;
	st.global.f64 	[%rd5], %fd16;
	fma.rn.f64 	%fd17, %fd5, %fd160, %fd160;
	st.shared.f64 	[%r5], %fd17;
	ld.shared.f64 	%fd18, [%r4+16];
	ld.shared.f64 	%fd19, [%r4];
	add.f64 	%fd20, %fd18, %fd19;
	ld.shared.f64 	%fd21, [%r4+8];
	add.f64 	%fd22, %fd21, %fd21;
	sub.f64 	%fd23, %fd20, %fd22;
	mul.f64 	%fd24, %fd4, %fd23;
	st.global.f64 	[%rd4], %fd24;
	ld.global.f64 	%fd25, [%rd5];
	fma.rn.f64 	%fd26, %fd5, %fd24, %fd25;
	st.global.f64 	[%rd5], %fd26;
	fma.rn.f64 	%fd27, %fd5, %fd17, %fd17;
	st.shared.f64 	[%r5], %fd27;
	ld.shared.f64 	%fd28, [%r4+16];
	ld.shared.f64 	%fd29, [%r4];
	add.f64 	%fd30, %fd28, %fd29;
	ld.shared.f64 	%fd31, [%r4+8];
	add.f64 	%fd32, %fd31, %fd31;
	sub.f64 	%fd33, %fd30, %fd32;
	mul.f64 	%fd34, %fd4, %fd33;
	st.global.f64 	[%rd4], %fd34;
	ld.global.f64 	%fd35, [%rd5];
	fma.rn.f64 	%fd36, %fd5, %fd34, %fd35;
	st.global.f64 	[%rd5], %fd36;
	fma.rn.f64 	%fd37, %fd5, %fd27, %fd27;
	st.shared.f64 	[%r5], %fd37;
	ld.shared.f64 	%fd38, [%r4+16];
	ld.shared.f64 	%fd39, [%r4];
	add.f64 	%fd40, %fd38, %fd39;
	ld.shared.f64 	%fd41, [%r4+8];
	add.f64 	%fd42, %fd41, %fd41;
	sub.f64 	%fd43, %fd40, %fd42;
	mul.f64 	%fd44, %fd4, %fd43;
	st.global.f64 	[%rd4], %fd44;
	ld.global.f64 	%fd45, [%rd5];
	fma.rn.f64 	%fd46, %fd5, %fd44, %fd45;
	st.global.f64 	[%rd5], %fd46;
	fma.rn.f64 	%fd47, %fd5, %fd37, %fd37;
	st.shared.f64 	[%r5], %fd47;
	ld.shared.f64 	%fd48, [%r4+16];
	ld.shared.f64 	%fd49, [%r4];
	add.f64 	%fd50, %fd48, %fd49;
	ld.shared.f64 	%fd51, [%r4+8];
	add.f64 	%fd52, %fd51, %fd51;
	sub.f64 	%fd53, %fd50, %fd52;
	mul.f64 	%fd54, %fd4, %fd53;
	st.global.f64 	[%rd4], %fd54;
	ld.global.f64 	%fd55, [%rd5];
	fma.rn.f64 	%fd56, %fd5, %fd54, %fd55;
	st.global.f64 	[%rd5], %fd56;
	fma.rn.f64 	%fd57, %fd5, %fd47, %fd47;
	st.shared.f64 	[%r5], %fd57;
	ld.shared.f64 	%fd58, [%r4+16];
	ld.shared.f64 	%fd59, [%r4];
	add.f64 	%fd60, %fd58, %fd59;
	ld.shared.f64 	%fd61, [%r4+8];
	add.f64 	%fd62, %fd61, %fd61;
	sub.f64 	%fd63, %fd60, %fd62;
	mul.f64 	%fd64, %fd4, %fd63;
	st.global.f64 	[%rd4], %fd64;
	ld.global.f64 	%fd65, [%rd5];
	fma.rn.f64 	%fd66, %fd5, %fd64, %fd65;
	st.global.f64 	[%rd5], %fd66;
	fma.rn.f64 	%fd67, %fd5, %fd57, %fd57;
	st.shared.f64 	[%r5], %fd67;
	ld.shared.f64 	%fd68, [%r4+16];
	ld.shared.f64 	%fd69, [%r4];
	add.f64 	%fd70, %fd68, %fd69;
	ld.shared.f64 	%fd71, [%r4+8];
	add.f64 	%fd72, %fd71, %fd71;
	sub.f64 	%fd73, %fd70, %fd72;
	mul.f64 	%fd74, %fd4, %fd73;
	st.global.f64 	[%rd4], %fd74;
	ld.global.f64 	%fd75, [%rd5];
	fma.rn.f64 	%fd76, %fd5, %fd74, %fd75;
	st.global.f64 	[%rd5], %fd76;
	fma.rn.f64 	%fd77, %fd5, %fd67, %fd67;
	st.shared.f64 	[%r5], %fd77;
	ld.shared.f64 	%fd78, [%r4+16];
	ld.shared.f64 	%fd79, [%r4];
	add.f64 	%fd80, %fd78, %fd79;
	ld.shared.f64 	%fd81, [%r4+8];
	add.f64 	%fd82, %fd81, %fd81;
	sub.f64 	%fd83, %fd80, %fd82;
	mul.f64 	%fd84, %fd4, %fd83;
	st.global.f64 	[%rd4], %fd84;
	ld.global.f64 	%fd85, [%rd5];
	fma.rn.f64 	%fd86, %fd5, %fd84, %fd85;
	st.global.f64 	[%rd5], %fd86;
	fma.rn.f64 	%fd160, %fd5, %fd77, %fd77;
	st.shared.f64 	[%r5], %fd160;
	add.s32 	%r20, %r20, 8;
	setp.ne.s32 	%p7, %r20, 0;
	@%p7 bra 	$L__BB3_7;
$L__BB3_8:
	setp.eq.s32 	%p8, %r6, 0;
	@%p8 bra 	$L__BB3_16;
	and.b32  	%r10, %r11, 3;
	setp.lt.u32 	%p9, %r6, 4;
	@%p9 bra 	$L__BB3_11;
	ld.shared.f64 	%fd87, [%r4+16];
	ld.shared.f64 	%fd88, [%r4];
	add.f64 	%fd89, %fd87, %fd88;
	ld.shared.f64 	%fd90, [%r4+8];
	add.f64 	%fd91, %fd90, %fd90;
	sub.f64 	%fd92, %fd89, %fd91;
	mul.f64 	%fd93, %fd4, %fd92;
	st.global.f64 	[%rd4], %fd93;
	ld.global.f64 	%fd94, [%rd5];
	fma.rn.f64 	%fd95, %fd5, %fd93, %fd94;
	st.global.f64 	[%rd5], %fd95;
	ld.shared.f64 	%fd96, [%r5];
	fma.rn.f64 	%fd97, %fd5, %fd96, %fd96;
	st.shared.f64 	[%r5], %fd97;
	ld.shared.f64 	%fd98, [%r4+16];
	ld.shared.f64 	%fd99, [%r4];
	add.f64 	%fd100, %fd98, %fd99;
	ld.shared.f64 	%fd101, [%r4+8];
	add.f64 	%fd102, %fd101, %fd101;
	sub.f64 	%fd103, %fd100, %fd102;
	mul.f64 	%fd104, %fd4, %fd103;
	st.global.f64 	[%rd4], %fd104;
	ld.global.f64 	%fd105, [%rd5];
	fma.rn.f64 	%fd106, %fd5, %fd104, %fd105;
	st.global.f64 	[%rd5], %fd106;
	fma.rn.f64 	%fd107, %fd5, %fd97, %fd97;
	st.shared.f64 	[%r5], %fd107;
	ld.shared.f64 	%fd108, [%r4+16];
	ld.shared.f64 	%fd109, [%r4];
	add.f64 	%fd110, %fd108, %fd109;
	ld.shared.f64 	%fd111, [%r4+8];
	add.f64 	%fd112, %fd111, %fd111;
	sub.f64 	%fd113, %fd110, %fd112;
	mul.f64 	%fd114, %fd4, %fd113;
	st.global.f64 	[%rd4], %fd114;
	ld.global.f64 	%fd115, [%rd5];
	fma.rn.f64 	%fd116, %fd5, %fd114, %fd115;
	st.global.f64 	[%rd5], %fd116;
	fma.rn.f64 	%fd117, %fd5, %fd107, %fd107;
	st.shared.f64 	[%r5], %fd117;
	ld.shared.f64 	%fd118, [%r4+16];
	ld.shared.f64 	%fd119, [%r4];
	add.f64 	%fd120, %fd118, %fd119;
	ld.shared.f64 	%fd121, [%r4+8];
	add.f64 	%fd122, %fd121, %fd121;
	sub.f64 	%fd123, %fd120, %fd122;
	mul.f64 	%fd124, %fd4, %fd123;
	st.global.f64 	[%rd4], %fd124;
	ld.global.f64 	%fd125, [%rd5];
	fma.rn.f64 	%fd126, %fd5, %fd124, %fd125;
	st.global.f64 	[%rd5], %fd126;
	fma.rn.f64 	%fd127, %fd5, %fd117, %fd117;
	st.shared.f64 	[%r5], %fd127;
$L__BB3_11:
	setp.eq.s32 	%p10, %r10, 0;
	@%p10 bra 	$L__BB3_16;
	setp.eq.s32 	%p11, %r10, 1;
	@%p11 bra 	$L__BB3_14;
	ld.shared.f64 	%fd128, [%r4+16];
	ld.shared.f64 	%fd129, [%r4];
	add.f64 	%fd130, %fd128, %fd129;
	ld.shared.f64 	%fd131, [%r4+8];
	add.f64 	%fd132, %fd131, %fd131;
	sub.f64 	%fd133, %fd130, %fd132;
	mul.f64 	%fd134, %fd4, %fd133;
	st.global.f64 	[%rd4], %fd134;
	ld.global.f64 	%fd135, [%rd5];
	fma.rn.f64 	%fd136, %fd5, %fd134, %fd135;
	st.global.f64 	[%rd5], %fd136;
	ld.shared.f64 	%fd137, [%r5];
	fma.rn.f64 	%fd138, %fd5, %fd137, %fd137;
	st.shared.f64 	[%r5], %fd138;
	ld.shared.f64 	%fd139, [%r4+16];
	ld.shared.f64 	%fd140, [%r4];
	add.f64 	%fd141, %fd139, %fd140;
	ld.shared.f64 	%fd142, [%r4+8];
	add.f64 	%fd143, %fd142, %fd142;
	sub.f64 	%fd144, %fd141, %fd143;
	mul.f64 	%fd145, %fd4, %fd144;
	st.global.f64 	[%rd4], %fd145;
	ld.global.f64 	%fd146, [%rd5];
	fma.rn.f64 	%fd147, %fd5, %fd145, %fd146;
	st.global.f64 	[%rd5], %fd147;
	fma.rn.f64 	%fd148, %fd5, %fd138, %fd138;
	st.shared.f64 	[%r5], %fd148;
$L__BB3_14:
	and.b32  	%r19, %r11, 1;
	setp.eq.b32 	%p12, %r19, 1;
	not.pred 	%p13, %p12;
	@%p13 bra 	$L__BB3_16;
	ld.shared.f64 	%fd149, [%r4+16];
	ld.shared.f64 	%fd150, [%r4];
	add.f64 	%fd151, %fd149, %fd150;
	ld.shared.f64 	%fd152, [%r4+8];
	add.f64 	%fd153, %fd152, %fd152;
	sub.f64 	%fd154, %fd151, %fd153;
	mul.f64 	%fd155, %fd4, %fd154;
	st.global.f64 	[%rd4], %fd155;
	ld.global.f64 	%fd156, [%rd5];
	fma.rn.f64 	%fd157, %fd5, %fd155, %fd156;
	st.global.f64 	[%rd5], %fd157;
	ld.shared.f64 	%fd158, [%r5];
	fma.rn.f64 	%fd159, %fd5, %fd158, %fd158;
	st.shared.f64 	[%r5], %fd159;
$L__BB3_16:
	ret;

}


// ===== COMPILED SASS (sm_100) =====

	.target	sm_100

	.elftype	@"ET_EXEC"


//--------------------- .note.nv.tkinfo           --------------------------
	.section	.note.nv.tkinfo,"",@"SHT_NOTE"
	.sectionflags	@"SHF_NOTE_NV_TKINFO"
	.tkinfo
        /*0018*/ 	.word	0x00000002
        /*0030*/ 	.string	""
        /*0030*/ 	.string	"ptxas"
        /*0030*/ 	.string	"Cuda compilation tools, release 13.0, V13.0.88"
        /*0030*/ 	.string	"Build cuda_13.0.r13.0/compiler.36424714_0"
        /*0030*/ 	.string	"-arch sm_100 -m 64 "



//--------------------- .note.nv.cuinfo           --------------------------
	.section	.note.nv.cuinfo,"",@"SHT_NOTE"
	.sectionflags	@"SHF_NOTE_NV_CUINFO"
        /*0018*/ 	.short	0x0002
        /*001a*/ 	.short	0x0064
        /*001c*/ 	.short	0x0082
	.zero		2


//--------------------- .nv.info                  --------------------------
	.section	.nv.info,"",@"SHT_CUDA_INFO"
	.align	4


	//----- nvinfo : EIATTR_REGCOUNT
	.align		4
        /*0000*/ 	.byte	0x04, 0x2f
        /*0002*/ 	.short	(.L_1 - .L_0)
	.align		4
.L_0:
        /*0004*/ 	.word	index@(_Z12accel_updatePdS_id)
        /*0008*/ 	.word	0x00000010


	//----- nvinfo : EIATTR_FRAME_SIZE
	.align		4
.L_1:
        /*000c*/ 	.byte	0x04, 0x11
        /*000e*/ 	.short	(.L_3 - .L_2)
	.align		4
.L_2:
        /*0010*/ 	.word	index@(_Z12accel_updatePdS_id)
        /*0014*/ 	.word	0x00000000


	//----- nvinfo : EIATTR_REGCOUNT
	.align		4
.L_3:
        /*0018*/ 	.byte	0x04, 0x2f
        /*001a*/ 	.short	(.L_5 - .L_4)
	.align		4
.L_4:
        /*001c*/ 	.word	index@(_Z10pos_updatePdS_S_d)
        /*0020*/ 	.word	0x00000010


	//----- nvinfo : EIATTR_FRAME_SIZE
	.align		4
.L_5:
        /*0024*/ 	.byte	0x04, 0x11
        /*0026*/ 	.short	(.L_7 - .L_6)
	.align		4
.L_6:
        /*0028*/ 	.word	index@(_Z10pos_updatePdS_S_d)
        /*002c*/ 	.word	0x00000000


	//----- nvinfo : EIATTR_REGCOUNT
	.align		4
.L_7:
        /*0030*/ 	.byte	0x04, 0x2f
        /*0032*/ 	.short	(.L_9 - .L_8)
	.align		4
.L_8:
        /*0034*/ 	.word	index@(_Z17tile_accel_updatePdS_id)
        /*0038*/ 	.word	0x00000010


	//----- nvinfo : EIATTR_FRAME_SIZE
	.align		4
.L_9:
        /*003c*/ 	.byte	0x04, 0x11
        /*003e*/ 	.short	(.L_11 - .L_10)
	.align		4
.L_10:
        /*0040*/ 	.word	index@(_Z17tile_accel_updatePdS_id)
        /*0044*/ 	.word	0x00000000


	//----- nvinfo : EIATTR_REGCOUNT
	.align		4
.L_11:
        /*0048*/ 	.byte	0x04, 0x2f
        /*004a*/ 	.short	(.L_13 - .L_12)
	.align		4
.L_12:
        /*004c*/ 	.word	index@(_Z3allPdS_S_iddi)
        /*0050*/ 	.word	0x0000001a


	//----- nvinfo : EIATTR_FRAME_SIZE
	.align		4
.L_13:
        /*0054*/ 	.byte	0x04, 0x11
        /*0056*/ 	.short	(.L_15 - .L_14)
	.align		4
.L_14:
        /*0058*/ 	.word	index@(_Z3allPdS_S_iddi)
        /*005c*/ 	.word	0x00000000


	//----- nvinfo : EIATTR_MIN_STACK_SIZE
	.align		4
.L_15:
        /*0060*/ 	.byte	0x04, 0x12
        /*0062*/ 	.short	(.L_17 - .L_16)
	.align		4
.L_16:
        /*0064*/ 	.word	index@(_Z3allPdS_S_iddi)
        /*0068*/ 	.word	0x00000000


	//----- nvinfo : EIATTR_MIN_STACK_SIZE
	.align		4
.L_17:
        /*006c*/ 	.byte	0x04, 0x12
        /*006e*/ 	.short	(.L_19 - .L_18)
	.align		4
.L_18:
        /*0070*/ 	.word	index@(_Z17tile_accel_updatePdS_id)
        /*0074*/ 	.word	0x00000000


	//----- nvinfo : EIATTR_MIN_STACK_SIZE
	.align		4
.L_19:
        /*0078*/ 	.byte	0x04, 0x12
        /*007a*/ 	.short	(.L_21 - .L_20)
	.align		4
.L_20:
        /*007c*/ 	.word	index@(_Z10pos_updatePdS_S_d)
        /*0080*/ 	.word	0x00000000


	//----- nvinfo : EIATTR_MIN_STACK_SIZE
	.align		4
.L_21:
        /*0084*/ 	.byte	0x04, 0x12
        /*0086*/ 	.short	(.L_23 - .L_22)
	.align		4
.L_22:
        /*0088*/ 	.word	index@(_Z12accel_updatePdS_id)
        /*008c*/ 	.word	0x00000000
.L_23:


//--------------------- .nv.compat                --------------------------
	.section	.nv.compat,"",@"SHT_CUDA_COMPAT_INFO"
	.align	4
        /*0000*/ 	.byte	0x02, 0x09, 0x00, 0x00, 0x02, 0x02, 0x01, 0x00, 0x02, 0x05, 0x05, 0x00, 0x03, 0x07, 0x01, 0x01
        /*0010*/ 	.byte	0x02, 0x03, 0x00, 0x00, 0x02, 0x06, 0x01, 0x00, 0x04, 0x0b, 0x08, 0x00, 0x01, 0x00, 0x00, 0x00
        /*0020*/ 	.byte	0x00, 0x00, 0x00, 0x00


//--------------------- .nv.info._Z3allPdS_S_iddi --------------------------
	.section	.nv.info._Z3allPdS_S_iddi,"",@"SHT_CUDA_INFO"
	.sectionflags	@""
	.align	4


	//----- nvinfo : EIATTR_CUDA_API_VERSION
	.align		4
        /*0000*/ 	.byte	0x04, 0x37
        /*0002*/ 	.short	(.L_25 - .L_24)
.L_24:
        /*0004*/ 	.word	0x00000082


	//----- nvinfo : EIATTR_KPARAM_INFO
	.align		4
.L_25:
        /*0008*/ 	.byte	0x04, 0x17
        /*000a*/ 	.short	(.L_27 - .L_26)
.L_26:
        /*000c*/ 	.word	0x00000000
        /*0010*/ 	.short	0x0006
        /*0012*/ 	.short	0x0030
        /*0014*/ 	.byte	0x00, 0xf0, 0x11, 0x00


	//----- nvinfo : EIATTR_KPARAM_INFO
	.align		4
.L_27:
        /*0018*/ 	.byte	0x04, 0x17
        /*001a*/ 	.short	(.L_29 - .L_28)
.L_28:
        /*001c*/ 	.word	0x00000000
        /*0020*/ 	.short	0x0005
        /*0022*/ 	.short	0x0028
        /*0024*/ 	.byte	0x00, 0xf0, 0x21, 0x00


	//----- nvinfo : EIATTR_KPARAM_INFO
	.align		4
.L_29:
        /*0028*/ 	.byte	0x04, 0x17
        /*002a*/ 	.short	(.L_31 - .L_30)
.L_30:
        /*002c*/ 	.word	0x00000000
        /*0030*/ 	.short	0x0004
        /*0032*/ 	.short	0x0020
        /*0034*/ 	.byte	0x00, 0xf0, 0x21, 0x00


	//----- nvinfo : EIATTR_KPARAM_INFO
	.align		4
.L_31:
        /*0038*/ 	.byte	0x04, 0x17
        /*003a*/ 	.short	(.L_33 - .L_32)
.L_32:
        /*003c*/ 	.word	0x00000000
        /*0040*/ 	.short	0x0003
        /*0042*/ 	.short	0x0018
        /*0044*/ 	.byte	0x00, 0xf0, 0x11, 0x00


	//----- nvinfo : EIATTR_KPARAM_INFO
	.align		4
.L_33:
        /*0048*/ 	.byte	0x04, 0x17
        /*004a*/ 	.short	(.L_35 - .L_34)
.L_34:
        /*004c*/ 	.word	0x00000000
        /*0050*/ 	.short	0x0002
        /*0052*/ 	.short	0x0010
        /*0054*/ 	.byte	0x00, 0xf5, 0x21, 0x00


	//----- nvinfo : EIATTR_KPARAM_INFO
	.align		4
.L_35:
        /*0058*/ 	.byte	0x04, 0x17
        /*005a*/ 	.short	(.L_37 - .L_36)
.L_36:
        /*005c*/ 	.word	0x00000000
        /*0060*/ 	.short	0x0001
        /*0062*/ 	.short	0x0008
        /*0064*/ 	.byte	0x00, 0xf5, 0x21, 0x00


	//----- nvinfo : EIATTR_KPARAM_INFO
	.align		4
.L_37:
        /*0068*/ 	.byte	0x04, 0x17
        /*006a*/ 	.short	(.L_39 - .L_38)
.L_38:
        /*006c*/ 	.word	0x00000000
        /*0070*/ 	.short	0x0000
        /*0072*/ 	.short	0x0000
        /*0074*/ 	.byte	0x00, 0xf5, 0x21, 0x00


	//----- nvinfo : EIATTR_SPARSE_MMA_MASK
	.align		4
.L_39:
        /*0078*/ 	.byte	0x03, 0x50
        /*007a*/ 	.short	0x0000


	//----- nvinfo : EIATTR_MAXREG_COUNT
	.align		4
        /*007c*/ 	.byte	0x03, 0x1b
        /*007e*/ 	.short	0x00ff


	//----- nvinfo : EIATTR_MERCURY_ISA_VERSION
	.align		4
        /*0080*/ 	.byte	0x03, 0x5f
        /*0082*/ 	.short	0x0101


	//----- nvinfo : EIATTR_VRC_CTA_INIT_COUNT
	.align		4
        /*0084*/ 	.byte	0x02, 0x4a
	.zero		1
	.zero		1


	//----- nvinfo : EIATTR_EXIT_INSTR_OFFSETS
	.align		4
        /*0088*/ 	.byte	0x04, 0x1c
        /*008a*/ 	.short	(.L_41 - .L_40)


	//   ....[0]....
.L_40:
        /*008c*/ 	.word	0x00000160


	//   ....[1]....
        /*0090*/ 	.word	0x00000210


	//   ....[2]....
        /*0094*/ 	.word	0x000009a0


	//   ....[3]....
        /*0098*/ 	.word	0x00000d50


	//   ....[4]....
        /*009c*/ 	.word	0x00000f60


	//   ....[5]....
        /*00a0*/ 	.word	0x00001060


	//----- nvinfo : EIATTR_CRS_STACK_SIZE
	.align		4
.L_41:
        /*00a4*/ 	.byte	0x04, 0x1e
        /*00a6*/ 	.short	(.L_43 - .L_42)
.L_42:
        /*00a8*/ 	.word	0x00000000


	//----- nvinfo : EIATTR_CBANK_PARAM_SIZE
	.align		4
.L_43:
        /*00ac*/ 	.byte	0x03, 0x19
        /*00ae*/ 	.short	0x0034


	//----- nvinfo : EIATTR_PARAM_CBANK
	.align		4
        /*00b0*/ 	.byte	0x04, 0x0a
        /*00b2*/ 	.short	(.L_45 - .L_44)
	.align		4
.L_44:
        /*00b4*/ 	.word	index@(.nv.constant0._Z3allPdS_S_iddi)
        /*00b8*/ 	.short	0x0380
        /*00ba*/ 	.short	0x0034


	//----- nvinfo : EIATTR_SW_WAR
	.align		4
.L_45:
        /*00bc*/ 	.byte	0x04, 0x36
        /*00be*/ 	.short	(.L_47 - .L_46)
.L_46:
        /*00c0*/ 	.word	0x00000008
.L_47:


//--------------------- .nv.info._Z17tile_accel_updatePdS_id --------------------------
	.section	.nv.info._Z17tile_accel_updatePdS_id,"",@"SHT_CUDA_INFO"
	.sectionflags	@""
	.align	4


	//----- nvinfo : EIATTR_CUDA_API_VERSION
	.align		4
        /*0000*/ 	.byte	0x04, 0x37
        /*0002*/ 	.short	(.L_49 - .L_48)
.L_48:
        /*0004*/ 	.word	0x00000082


	//----- nvinfo : EIATTR_KPARAM_INFO
	.align		4
.L_49:
        /*0008*/ 	.byte	0x04, 0x17
        /*000a*/ 	.short	(.L_51 - .L_50)
.L_50:
        /*000c*/ 	.word	0x00000000
        /*0010*/ 	.short	0x0003
        /*0012*/ 	.short	0x0018
        /*0014*/ 	.byte	0x00, 0xf0, 0x21, 0x00


	//----- nvinfo : EIATTR_KPARAM_INFO
	.align		4
.L_51:
        /*0018*/ 	.byte	0x04, 0x17
        /*001a*/ 	.short	(.L_53 - .L_52)
.L_52:
        /*001c*/ 	.word	0x00000000
        /*0020*/ 	.short	0x0002
        /*0022*/ 	.short	0x0010
        /*0024*/ 	.byte	0x00, 0xf0, 0x11, 0x00


	//----- nvinfo : EIATTR_KPARAM_INFO
	.align		4
.L_53:
        /*0028*/ 	.byte	0x04, 0x17
        /*002a*/ 	.short	(.L_55 - .L_54)
.L_54:
        /*002c*/ 	.word	0x00000000
        /*0030*/ 	.short	0x0001
        /*0032*/ 	.short	0x0008
        /*0034*/ 	.byte	0x00, 0xf5, 0x21, 0x00


	//----- nvinfo : EIATTR_KPARAM_INFO
	.align		4
.L_55:
        /*0038*/ 	.byte	0x04, 0x17
        /*003a*/ 	.short	(.L_57 - .L_56)
.L_56:
        /*003c*/ 	.word	0x00000000
        /*0040*/ 	.short	0x0000
        /*0042*/ 	.short	0x0000
        /*0044*/ 	.byte	0x00, 0xf5, 0x21, 0x00


	//----- nvinfo : EIATTR_SPARSE_MMA_MASK
	.align		4
.L_57:
        /*0048*/ 	.byte	0x03, 0x50
        /*004a*/ 	.short	0x0000


	//----- nvinfo : EIATTR_MAXREG_COUNT
	.align		4
        /*004c*/ 	.byte	0x03, 0x1b
        /*004e*/ 	.short	0x00ff


	//----- nvinfo : EIATTR_MERCURY_ISA_VERSION
	.align		4
        /*0050*/ 	.byte	0x03, 0x5f
        /*0052*/ 	.short	0x0101


	//----- nvinfo : EIATTR_VRC_CTA_INIT_COUNT
	.align		4
        /*0054*/ 	.byte	0x02, 0x4a
	.zero		1
	.zero		1


	//----- nvinfo : EIATTR_EXIT_INSTR_OFFSETS
	.align		4
        /*0058*/ 	.byte	0x04, 0x1c
        /*005a*/ 	.short	(.L_59 - .L_58)


	//   ....[0]....
.L_58:
        /*005c*/ 	.word	0x00000150


	//   ....[1]....
        /*0060*/ 	.word	0x00000250


	//----- nvinfo : EIATTR_CBANK_PARAM_SIZE
	.align		4
.L_59:
        /*0064*/ 	.byte	0x03, 0x19
        /*0066*/ 	.short	0x0020


	//----- nvinfo : EIATTR_PARAM_CBANK
	.align		4
        /*0068*/ 	.byte	0x04, 0x0a
        /*006a*/ 	.short	(.L_61 - .L_60)
	.align		4
.L_60:
        /*006c*/ 	.word	index@(.nv.constant0._Z17tile_accel_updatePdS_id)
        /*0070*/ 	.short	0x0380
        /*0072*/ 	.short	0x0020


	//----- nvinfo : EIATTR_SW_WAR
	.align		4
.L_61:
        /*0074*/ 	.byte	0x04, 0x36
        /*0076*/ 	.short	(.L_63 - .L_62)
.L_62:
        /*0078*/ 	.word	0x00000008
.L_63:


//--------------------- .nv.info._Z10pos_updatePdS_S_d --------------------------
	.section	.nv.info._Z10pos_updatePdS_S_d,"",@"SHT_CUDA_INFO"
	.sectionflags	@""
	.align	4


	//----- nvinfo : EIATTR_CUDA_API_VERSION
	.align		4
        /*0000*/ 	.byte	0x04, 0x37
        /*0002*/ 	.short	(.L_65 - .L_64)
.L_64:
        /*0004*/ 	.word	0x00000082


	//----- nvinfo : EIATTR_KPARAM_INFO
	.align		4
.L_65:
        /*0008*/ 	.byte	0x04, 0x17
        /*000a*/ 	.short	(.L_67 - .L_66)
.L_66:
        /*000c*/ 	.word	0x00000000
        /*0010*/ 	.short	0x0003
        /*0012*/ 	.short	0x0018
        /*0014*/ 	.byte	0x00, 0xf0, 0x21, 0x00


	//----- nvinfo : EIATTR_KPARAM_INFO
	.align		4
.L_67:
        /*0018*/ 	.byte	0x04, 0x17
        /*001a*/ 	.short	(.L_69 - .L_68)
.L_68:
        /*001c*/ 	.word	0x00000000
        /*0020*/ 	.short	0x0002
        /*0022*/ 	.short	0x0010
        /*0024*/ 	.byte	0x00, 0xf5, 0x21, 0x00


	//----- nvinfo : EIATTR_KPARAM_INFO
	.align		4
.L_69:
        /*0028*/ 	.byte	0x04, 0x17
        /*002a*/ 	.short	(.L_71 - .L_70)
.L_70:
        /*002c*/ 	.word	0x00000000
        /*0030*/ 	.short	0x0001
        /*0032*/ 	.short	0x0008
        /*0034*/ 	.byte	0x00, 0xf5, 0x21, 0x00


	//----- nvinfo : EIATTR_KPARAM_INFO
	.align		4
.L_71:
        /*0038*/ 	.byte	0x04, 0x17
        /*003a*/ 	.short	(.L_73 - .L_72)
.L_72:
        /*003c*/ 	.word	0x00000000
        /*0040*/ 	.short	0x0000
        /*0042*/ 	.short	0x0000
        /*0044*/ 	.byte	0x00, 0xf5, 0x21, 0x00


	//----- nvinfo : EIATTR_SPARSE_MMA_MASK
	.align		4
.L_73:
        /*0048*/ 	.byte	0x03, 0x50
        /*004a*/ 	.short	0x0000


	//----- nvinfo : EIATTR_MAXREG_COUNT
	.align		4
        /*004c*/ 	.byte	0x03, 0x1b
        /*004e*/ 	.short	0x00ff


	//----- nvinfo : EIATTR_MERCURY_ISA_VERSION
	.align		4
        /*0050*/ 	.byte	0x03, 0x5f
        /*0052*/ 	.short	0x0101


	//----- nvinfo : EIATTR_VRC_CTA_INIT_COUNT
	.align		4
        /*0054*/ 	.byte	0x02, 0x4a
	.zero		1
	.zero		1


	//----- nvinfo : EIATTR_EXIT_INSTR_OFFSETS
	.align		4
        /*0058*/ 	.byte	0x04, 0x1c
        /*005a*/ 	.short	(.L_75 - .L_74)


	//   ....[0]....
.L_74:
        /*005c*/ 	.word	0x00000150


	//----- nvinfo : EIATTR_CBANK_PARAM_SIZE
	.align		4
.L_75:
        /*0060*/ 	.byte	0x03, 0x19
        /*0062*/ 	.short	0x0020


	//----- nvinfo : EIATTR_PARAM_CBANK
	.align		4
        /*0064*/ 	.byte	0x04, 0x0a
        /*0066*/ 	.short	(.L_77 - .L_76)
	.align		4
.L_76:
        /*0068*/ 	.word	index@(.nv.constant0._Z10pos_updatePdS_S_d)
        /*006c*/ 	.short	0x0380
        /*006e*/ 	.short	0x0020


	//----- nvinfo : EIATTR_SW_WAR
	.align		4
.L_77:
        /*0070*/ 	.byte	0x04, 0x36
        /*0072*/ 	.short	(.L_79 - .L_78)
.L_78:
        /*0074*/ 	.word	0x00000008
.L_79:


//--------------------- .nv.info._Z12accel_updatePdS_id --------------------------
	.section	.nv.info._Z12accel_updatePdS_id,"",@"SHT_CUDA_INFO"
	.sectionflags	@""
	.align	4


	//----- nvinfo : EIATTR_CUDA_API_VERSION
	.align		4
        /*0000*/ 	.byte	0x04, 0x37
        /*0002*/ 	.short	(.L_81 - .L_80)
.L_80:
        /*0004*/ 	.word	0x00000082


	//----- nvinfo : EIATTR_KPARAM_INFO
	.align		4
.L_81:
        /*0008*/ 	.byte	0x04, 0x17
        /*000a*/ 	.short	(.L_83 - .L_82)
.L_82:
        /*000c*/ 	.word	0x00000000
        /*0010*/ 	.short	0x0003
        /*0012*/ 	.short	0x0018
        /*0014*/ 	.byte	0x00, 0xf0, 0x21, 0x00


	//----- nvinfo : EIATTR_KPARAM_INFO
	.align		4
.L_83:
        /*0018*/ 	.byte	0x04, 0x17
        /*001a*/ 	.short	(.L_85 - .L_84)
.L_84:
        /*001c*/ 	.word	0x00000000
        /*0020*/ 	.short	0x0002
        /*0022*/ 	.short	0x0010
        /*0024*/ 	.byte	0x00, 0xf0, 0x11, 0x00


	//----- nvinfo : EIATTR_KPARAM_INFO
	.align		4
.L_85:
        /*0028*/ 	.byte	0x04, 0x17
        /*002a*/ 	.short	(.L_87 - .L_86)
.L_86:
        /*002c*/ 	.word	0x00000000
        /*0030*/ 	.short	0x0001
        /*0032*/ 	.short	0x0008
        /*0034*/ 	.byte	0x00, 0xf5, 0x21, 0x00


	//----- nvinfo : EIATTR_KPARAM_INFO
	.align		4
.L_87:
        /*0038*/ 	.byte	0x04, 0x17
        /*003a*/ 	.short	(.L_89 - .L_88)
.L_88:
        /*003c*/ 	.word	0x00000000
        /*0040*/ 	.short	0x0000
        /*0042*/ 	.short	0x0000
        /*0044*/ 	.byte	0x00, 0xf5, 0x21, 0x00


	//----- nvinfo : EIATTR_SPARSE_MMA_MASK
	.align		4
.L_89:
        /*0048*/ 	.byte	0x03, 0x50
        /*004a*/ 	.short	0x0000


	//----- nvinfo : EIATTR_MAXREG_COUNT
	.align		4
        /*004c*/ 	.byte	0x03, 0x1b
        /*004e*/ 	.short	0x00ff


	//----- nvinfo : EIATTR_MERCURY_ISA_VERSION
	.align		4
        /*0050*/ 	.byte	0x03, 0x5f
        /*0052*/ 	.short	0x0101


	//----- nvinfo : EIATTR_VRC_CTA_INIT_COUNT
	.align		4
        /*0054*/ 	.byte	0x02, 0x4a
	.zero		1
	.zero		1


	//----- nvinfo : EIATTR_EXIT_INSTR_OFFSETS
	.align		4
        /*0058*/ 	.byte	0x04, 0x1c
        /*005a*/ 	.short	(.L_91 - .L_90)


	//   ....[0]....
.L_90:
        /*005c*/ 	.word	0x00000170


	//   ....[1]....
        /*0060*/ 	.word	0x000001b0


	//----- nvinfo : EIATTR_CRS_STACK_SIZE
	.align		4
.L_91:
        /*0064*/ 	.byte	0x04, 0x1e
        /*0066*/ 	.short	(.L_93 - .L_92)
.L_92:
        /*0068*/ 	.word	0x00000000


	//----- nvinfo : EIATTR_CBANK_PARAM_SIZE
	.align		4
.L_93:
        /*006c*/ 	.byte	0x03, 0x19
        /*006e*/ 	.short	0x0020


	//----- nvinfo : EIATTR_PARAM_CBANK
	.align		4
        /*0070*/ 	.byte	0x04, 0x0a
        /*0072*/ 	.short	(.L_95 - .L_94)
	.align		4
.L_94:
        /*0074*/ 	.word	index@(.nv.constant0._Z12accel_updatePdS_id)
        /*0078*/ 	.short	0x0380
        /*007a*/ 	.short	0x0020


	//----- nvinfo : EIATTR_SW_WAR
	.align		4
.L_95:
        /*007c*/ 	.byte	0x04, 0x36
        /*007e*/ 	.short	(.L_97 - .L_96)
.L_96:
        /*0080*/ 	.word	0x00000008
.L_97:


//--------------------- .nv.callgraph             --------------------------
	.section	.nv.callgraph,"",@"SHT_CUDA_CALLGRAPH"
	.align	4
	.sectionentsize	8
	.align		4
        /*0000*/ 	.word	0x00000000
	.align		4
        /*0004*/ 	.word	0xffffffff
	.align		4
        /*0008*/ 	.word	0x00000000
	.align		4
        /*000c*/ 	.word	0xfffffffe
	.align		4
        /*0010*/ 	.word	0x00000000
	.align		4
        /*0014*/ 	.word	0xfffffffd
	.align		4
        /*0018*/ 	.word	0x00000000
	.align		4
        /*001c*/ 	.word	0xfffffffc


//--------------------- .text._Z3allPdS_S_iddi    --------------------------
	.section	.text._Z3allPdS_S_iddi,"ax",@progbits
	.align	128
        .global         _Z3allPdS_S_iddi
        .type           _Z3allPdS_S_iddi,@function
        .size           _Z3allPdS_S_iddi,(.L_x_11 - _Z3allPdS_S_iddi)
        .other          _Z3allPdS_S_iddi,@"STO_CUDA_ENTRY STV_DEFAULT"
_Z3allPdS_S_iddi:
.text._Z3allPdS_S_iddi:
[----:B------:R-:W-:Y:S01]  /*0000*/  LDC R1, c[0x0][0x37c] ;  /* 0x0000df00ff017b82 */ /* 0x000fe20000000800 */
[----:B------:R-:W0:Y:S01]  /*0010*/  S2R R11, SR_CTAID.X ;  /* 0x00000000000b7919 */ /* 0x000e220000002500 */
[----:B------:R-:W0:Y:S06]  /*0020*/  LDCU UR4, c[0x0][0x360] ;  /* 0x00006c00ff0477ac */ /* 0x000e2c0008000800 */
[----:B------:R-:W1:Y:S01]  /*0030*/  LDC.64 R8, c[0x0][0x388] ;  /* 0x0000e200ff087b82 */ /* 0x000e620000000a00 */
[----:B------:R-:W2:Y:S01]  /*0040*/  S2R R10, SR_TID.X ;  /* 0x00000000000a7919 */ /* 0x000ea20000002100 */
[----:B------:R-:W3:Y:S01]  /*0050*/  LDCU.64 UR6, c[0x0][0x358] ;  /* 0x00006b00ff0677ac */ /* 0x000ee20008000a00 */
[----:B0-----:R-:W-:Y:S01]  /*0060*/  IMAD R11, R11, UR4, RZ ;  /* 0x000000040b0b7c24 */ /* 0x001fe2000f8e02ff */
[----:B------:R-:W0:Y:S03]  /*0070*/  LDCU UR4, c[0x0][0x398] ;  /* 0x00007300ff0477ac */ /* 0x000e260008000800 */
[----:B--2---:R-:W-:-:S04]  /*0080*/  IMAD.IADD R13, R11, 0x1, R10 ;  /* 0x000000010b0d7824 */ /* 0x004fc800078e020a */
[----:B-1----:R-:W-:-:S05]  /*0090*/  IMAD.WIDE R2, R13, 0x8, R8 ;  /* 0x000000080d027825 */ /* 0x002fca00078e0208 */
[----:B---3--:R-:W2:Y:S01]  /*00a0*/  LDG.E.64 R4, desc[UR6][R2.64] ;  /* 0x0000000602047981 */ /* 0x008ea2000c1e1b00 */
[----:B------:R-:W1:Y:S01]  /*00b0*/  S2UR UR5, SR_CgaCtaId ;  /* 0x00000000000579c3 */ /* 0x000e620000008800 */
[----:B0-----:R-:W-:Y:S01]  /*00c0*/  ISETP.GE.AND P0, PT, R13, UR4, PT ;  /* 0x000000040d007c0c */ /* 0x001fe2000bf06270 */
[----:B------:R-:W-:-:S03]  /*00d0*/  UMOV UR4, 0x400 ;  /* 0x0000040000047882 */ /* 0x000fc60000000000 */
[----:B------:R-:W-:-:S13]  /*00e0*/  ISETP.NE.AND P0, PT, R13, RZ, P0 ;  /* 0x000000ff0d00720c */ /* 0x000fda0000705270 */
[----:B------:R-:W0:Y:S01]  /*00f0*/  @!P0 LDC.64 R6, c[0x0][0x380] ;  /* 0x0000e000ff068b82 */ /* 0x000e220000000a00 */
[----:B-1----:R-:W-:-:S06]  /*0100*/  ULEA UR4, UR5, UR4, 0x18 ;  /* 0x0000000405047291 */ /* 0x002fcc000f8ec0ff */
[----:B------:R-:W-:Y:S01]  /*0110*/  LEA R0, R10, UR4, 0x3 ;  /* 0x000000040a007c11 */ /* 0x000fe2000f8e18ff */
[----:B0-----:R-:W-:-:S05]  /*0120*/  @!P0 IMAD.WIDE R6, R13, 0x8, R6 ;  /* 0x000000080d068825 */ /* 0x001fca00078e0206 */
[----:B------:R0:W-:Y:S04]  /*0130*/  @!P0 STG.E.64 desc[UR6][R6.64], RZ ;  /* 0x000000ff06008986 */ /* 0x0001e8000c101b06 */
[----:B------:R0:W-:Y:S04]  /*0140*/  @!P0 STG.E.64 desc[UR6][R2.64], RZ ;  /* 0x000000ff02008986 */ /* 0x0001e8000c101b06 */
[----:B--2---:R0:W-:Y:S01]  /*0150*/  STS.64 [R0+0x8], R4 ;  /* 0x0000080400007388 */ /* 0x0041e20000000a00 */
[----:B------:R-:W-:Y:S05]  /*0160*/  @!P0 EXIT ;  /* 0x000000000000894d */ /* 0x000fea0003800000 */
[----:B0-----:R-:W0:Y:S01]  /*0170*/  LDC R6, c[0x0][0x3b0] ;  /* 0x0000ec00ff067b82 */ /* 0x001e220000000800 */
[----:B------:R-:W-:Y:S01]  /*0180*/  ISETP.NE.AND P0, PT, R10, RZ, PT ;  /* 0x000000ff0a00720c */ /* 0x000fe20003f05270 */
[----:B------:R-:W-:Y:S01]  /*0190*/  BSSY.RECONVERGENT B0, `(.L_x_0) ;  /* 0x0000007000007945 */ /* 0x000fe20003800200 */
[----:B0-----:R-:W-:-:S11]  /*01a0*/  ISETP.GE.AND P1, PT, R6, 0x1, PT ;  /* 0x000000010600780c */ /* 0x001fd60003f26270 */
[----:B------:R-:W-:Y:S05]  /*01b0*/  @P0 BRA `(.L_x_1) ;  /* 0x0000000000100947 */ /* 0x000fea0003800000 */
[----:B------:R-:W-:-:S06]  /*01c0*/  IMAD.WIDE R2, R11, 0x8, R8 ;  /* 0x000000080b027825 */ /* 0x000fcc00078e0208 */
[----:B------:R-:W2:Y:S04]  /*01d0*/  LDG.E.64 R2, desc[UR6][R2.64] ;  /* 0x0000000602027981 */ /* 0x000ea8000c1e1b00 */
[----:B--2---:R0:W-:Y:S04]  /*01e0*/  STS.64 [UR4], R2 ;  /* 0x00000002ff007988 */ /* 0x0041e80008000a04 */
[----:B------:R0:W-:Y:S02]  /*01f0*/  STS.64 [UR4+0x2008], R2 ;  /* 0x00200802ff007988 */ /* 0x0001e40008000a04 */
.L_x_1:
[----:B------:R-:W-:Y:S05]  /*0200*/  BSYNC.RECONVERGENT B0 ;  /* 0x0000000000007941 */ /* 0x000fea0003800200 */
.L_x_0:
[----:B------:R-:W-:Y:S05]  /*0210*/  @!P1 EXIT ;  /* 0x000000000000994d */ /* 0x000fea0003800000 */
[----:B0-----:R-:W0:Y:S01]  /*0220*/  LDC.64 R2, c[0x0][0x380] ;  /* 0x0000e000ff027b82 */ /* 0x001e220000000a00 */
[C---:B------:R-:W-:Y:S01]  /*0230*/  ISETP.GE.U32.AND P1, PT, R6.reuse, 0x8, PT ;  /* 0x000000080600780c */ /* 0x040fe20003f26070 */
[----:B------:R-:W-:Y:S01]  /*0240*/  IMAD R7, R11, 0x8, R0 ;  /* 0x000000080b077824 */ /* 0x000fe200078e0200 */
[----:B------:R-:W-:-:S04]  /*0250*/  LOP3.LUT R9, R6, 0x7, RZ, 0xc0, !PT ;  /* 0x0000000706097812 */ /* 0x000fc800078ec0ff */
[----:B------:R-:W-:Y:S01]  /*0260*/  ISETP.NE.AND P0, PT, R9, RZ, PT ;  /* 0x000000ff0900720c */ /* 0x000fe20003f05270 */
[----:B------:R-:W1:Y:S01]  /*0270*/  LDC.64 R4, c[0x0][0x390] ;  /* 0x0000e400ff047b82 */ /* 0x000e620000000a00 */
[----:B0-----:R-:W-:-:S04]  /*0280*/  IMAD.WIDE R2, R13, 0x8, R2 ;  /* 0x000000080d027825 */ /* 0x001fc800078e0202 */
[----:B-1----:R-:W-:Y:S01]  /*0290*/  IMAD.WIDE R4, R13, 0x8, R4 ;  /* 0x000000080d047825 */ /* 0x002fe200078e0204 */
[----:B------:R-:W-:Y:S06]  /*02a0*/  @!P1 BRA `(.L_x_2) ;  /* 0x0000000400bc9947 */ /* 0x000fec0003800000 */
[----:B------:R0:W1:Y:S01]  /*02b0*/  LDS.64 R10, [R7] ;  /* 0x00000000070a7984 */ /* 0x0000620000000a00 */
[----:B------:R-:W-:Y:S01]  /*02c0*/  LOP3.LUT R8, R6, 0x7ffffff8, RZ, 0xc0, !PT ;  /* 0x7ffffff806087812 */ /* 0x000fe200078ec0ff */
[----:B------:R-:W2:Y:S04]  /*02d0*/  LDCU.128 UR8, c[0x0][0x3a0] ;  /* 0x00007400ff0877ac */ /* 0x000ea80008000c00 */
[----:B------:R-:W-:-:S07]  /*02e0*/  IMAD.MOV R8, RZ, RZ, -R8 ;  /* 0x000000ffff087224 */ /* 0x000fce00078e0a08 */
.L_x_3:
[----:B---3--:R-:W-:Y:S04]  /*02f0*/  LDS.64 R12, [R0+0x10] ;  /* 0x00001000000c7984 */ /* 0x008fe80000000a00 */
[----:B------:R-:W3:Y:S04]  /*0300*/  LDS.64 R14, [R0] ;  /* 0x00000000000e7984 */ /* 0x000ee80000000a00 */
[----:B------:R-:W4:Y:S01]  /*0310*/  LDS.64 R16, [R0+0x8] ;  /* 0x0000080000107984 */ /* 0x000f220000000a00 */
[----:B---3--:R-:W-:Y:S02]  /*0320*/  DADD R12, R12, R14 ;  /* 0x000000000c0c7229 */ /* 0x008fe4000000000e */
[----:B----4-:R-:W-:-:S08]  /*0330*/  DADD R16, R16, R16 ;  /* 0x0000000010107229 */ /* 0x010fd00000000010 */
[----:B------:R-:W-:-:S08]  /*0340*/  DADD R12, R12, -R16 ;  /* 0x000000000c0c7229 */ /* 0x000fd00000000810 */
[----:B--2---:R-:W-:-:S07]  /*0350*/  DMUL R14, R12, UR8 ;  /* 0x000000080c0e7c28 */ /* 0x004fce0008000000 */
[----:B------:R-:W-:Y:S04]  /*0360*/  STG.E.64 desc[UR6][R2.64], R14 ;  /* 0x0000000e02007986 */ /* 0x000fe8000c101b06 */
[----:B------:R-:W2:Y:S01]  /*0370*/  LDG.E.64 R12, desc[UR6][R4.64] ;  /* 0x00000006040c7981 */ /* 0x000ea2000c1e1b00 */
[----:B-1----:R-:W-:-:S07]  /*0380*/  DFMA R10, R10, UR10, R10 ;  /* 0x0000000a0a0a7c2b */ /* 0x002fce000800000a */
[----:B------:R-:W-:Y:S04]  /*0390*/  STS.64 [R7], R10 ;  /* 0x0000000a07007388 */ /* 0x000fe80000000a00 */
[----:B------:R-:W-:Y:S04]  /*03a0*/  LDS.64 R16, [R0+0x10] ;  /* 0x0000100000107984 */ /* 0x000fe80000000a00 */
[----:B------:R-:W1:Y:S04]  /*03b0*/  LDS.64 R18, [R0] ;  /* 0x0000000000127984 */ /* 0x000e680000000a00 */
[----:B------:R-:W3:Y:S01]  /*03c0*/  LDS.64 R20, [R0+0x8] ;  /* 0x0000080000147984 */ /* 0x000ee20000000a00 */
[----:B-1----:R-:W-:-:S02]  /*03d0*/  DADD R16, R16, R18 ;  /* 0x0000000010107229 */ /* 0x002fc40000000012 */
[----:B---3--:R-:W-:-:S08]  /*03e0*/  DADD R20, R20, R20 ;  /* 0x0000000014147229 */ /* 0x008fd00000000014 */
[----:B------:R-:W-:Y:S02]  /*03f0*/  DADD R20, R16, -R20 ;  /* 0x0000000010147229 */ /* 0x000fe40000000814 */
[----:B--2---:R-:W-:-:S06]  /*0400*/  DFMA R16, R14, UR10, R12 ;  /* 0x0000000a0e107c2b */ /* 0x004fcc000800000c */
[----:B------:R-:W-:Y:S01]  /*0410*/  DMUL R12, R20, UR8 ;  /* 0x00000008140c7c28 */ /* 0x000fe20008000000 */
[----:B------:R-:W-:Y:S06]  /*0420*/  STG.E.64 desc[UR6][R4.64], R16 ;  /* 0x0000001004007986 */ /* 0x000fec000c101b06 */
[----:B------:R-:W-:Y:S04]  /*0430*/  STG.E.64 desc[UR6][R2.64], R12 ;  /* 0x0000000c02007986 */ /* 0x000fe8000c101b06 */
[----:B------:R-:W2:Y:S01]  /*0440*/  LDG.E.64 R14, desc[UR6][R4.64] ;  /* 0x00000006040e7981 */ /* 0x000ea2000c1e1b00 */
[----:B------:R-:W-:-:S07]  /*0450*/  DFMA R10, R10, UR10, R10 ;  /* 0x0000000a0a0a7c2b */ /* 0x000fce000800000a */
        /* <DEDUP_REMOVED lines=71> */
[----:B------:R-:W-:-:S08]  /*08d0*/  DADD R18, R18, -R22 ;  /* 0x0000000012127229 */ /* 0x000fd00000000816 */
[----:B------:R-:W-:Y:S02]  /*08e0*/  DMUL R18, R18, UR8 ;  /* 0x0000000812127c28 */ /* 0x000fe40008000000 */
[----:B--2---:R-:W-:-:S07]  /*08f0*/  DFMA R14, R12, UR10, R14 ;  /* 0x0000000a0c0e7c2b */ /* 0x004fce000800000e */
[----:B------:R3:W-:Y:S04]  /*0900*/  STG.E.64 desc[UR6][R4.64], R14 ;  /* 0x0000000e04007986 */ /* 0x0007e8000c101b06 */
[----:B------:R3:W-:Y:S04]  /*0910*/  STG.E.64 desc[UR6][R2.64], R18 ;  /* 0x0000001202007986 */ /* 0x0007e8000c101b06 */
[----:B------:R-:W2:Y:S01]  /*0920*/  LDG.E.64 R12, desc[UR6][R4.64] ;  /* 0x00000006040c7981 */ /* 0x000ea2000c1e1b00 */
[----:B------:R-:W-:Y:S01]  /*0930*/  DFMA R10, R10, UR10, R10 ;  /* 0x0000000a0a0a7c2b */ /* 0x000fe2000800000a */
[----:B------:R-:W-:-:S05]  /*0940*/  VIADD R8, R8, 0x8 ;  /* 0x0000000808087836 */ /* 0x000fca0000000000 */
[----:B------:R-:W-:Y:S01]  /*0950*/  ISETP.NE.AND P1, PT, R8, RZ, PT ;  /* 0x000000ff0800720c */ /* 0x000fe20003f25270 */
[----:B------:R3:W-:Y:S01]  /*0960*/  STS.64 [R7], R10 ;  /* 0x0000000a07007388 */ /* 0x0007e20000000a00 */
[----:B--2---:R-:W-:-:S07]  /*0970*/  DFMA R12, R18, UR10, R12 ;  /* 0x0000000a120c7c2b */ /* 0x004fce000800000c */
[----:B------:R3:W-:Y:S04]  /*0980*/  STG.E.64 desc[UR6][R4.64], R12 ;  /* 0x0000000c04007986 */ /* 0x0007e8000c101b06 */
[----:B------:R-:W-:Y:S05]  /*0990*/  @P1 BRA `(.L_x_3) ;  /* 0xfffffff800541947 */ /* 0x000fea000383ffff */
.L_x_2:
[----:B------:R-:W-:Y:S05]  /*09a0*/  @!P0 EXIT ;  /* 0x000000000000894d */ /* 0x000fea0003800000 */
[----:B------:R-:W-:Y:S02]  /*09b0*/  ISETP.GE.U32.AND P0, PT, R9, 0x4, PT ;  /* 0x000000040900780c */ /* 0x000fe40003f06070 */
[----:B---3--:R-:W-:-:S04]  /*09c0*/  LOP3.LUT R14, R6, 0x3, RZ, 0xc0, !PT ;  /* 0x00000003060e7812 */ /* 0x008fc800078ec0ff */
[----:B------:R-:W-:-:S07]  /*09d0*/  ISETP.NE.AND P1, PT, R14, RZ, PT ;  /* 0x000000ff0e00720c */ /* 0x000fce0003f25270 */
[----:B------:R-:W-:Y:S06]  /*09e0*/  @!P0 BRA `(.L_x_4) ;  /* 0x0000000000d88947 */ /* 0x000fec0003800000 */
[----:B------:R-:W-:Y:S01]  /*09f0*/  LDS.64 R8, [R0+0x10] ;  /* 0x0000100000087984 */ /* 0x000fe20000000a00 */
[----:B------:R-:W1:Y:S03]  /*0a00*/  LDCU.128 UR8, c[0x0][0x3a0] ;  /* 0x00007400ff0877ac */ /* 0x000e660008000c00 */
[----:B------:R-:W2:Y:S04]  /*0a10*/  LDS.64 R10, [R0] ;  /* 0x00000000000a7984 */ /* 0x000ea80000000a00 */
[----:B------:R-:W3:Y:S01]  /*0a20*/  LDS.64 R12, [R0+0x8] ;  /* 0x00000800000c7984 */ /* 0x000ee20000000a00 */
[----:B--2---:R-:W-:Y:S02]  /*0a30*/  DADD R8, R8, R10 ;  /* 0x0000000008087229 */ /* 0x004fe4000000000a */
[----:B---3--:R-:W-:-:S08]  /*0a40*/  DADD R12, R12, R12 ;  /* 0x000000000c0c7229 */ /* 0x008fd0000000000c */
[----:B------:R-:W-:-:S08]  /*0a50*/  DADD R8, R8, -R12 ;  /* 0x0000000008087229 */ /* 0x000fd0000000080c */
[----:B-1----:R-:W-:Y:S02]  /*0a60*/  DMUL R10, R8, UR8 ;  /* 0x00000008080a7c28 */ /* 0x002fe40008000000 */
[----:B------:R-:W1:Y:S05]  /*0a70*/  LDS.64 R8, [R7] ;  /* 0x0000000007087984 */ /* 0x000e6a0000000a00 */
        /* <DEDUP_REMOVED lines=41> */
[----:B------:R-:W-:-:S07]  /*0d10*/  DFMA R8, R8, UR10, R8 ;  /* 0x0000000a08087c2b */ /* 0x000fce0008000008 */
[----:B------:R1:W-:Y:S01]  /*0d20*/  STS.64 [R7], R8 ;  /* 0x0000000807007388 */ /* 0x0003e20000000a00 */
[----:B--2---:R-:W-:-:S07]  /*0d30*/  DFMA R10, R18, UR10, R10 ;  /* 0x0000000a120a7c2b */ /* 0x004fce000800000a */
[----:B------:R1:W-:Y:S04]  /*0d40*/  STG.E.64 desc[UR6][R4.64], R10 ;  /* 0x0000000a04007986 */ /* 0x0003e8000c101b06 */
.L_x_4:
[----:B------:R-:W-:Y:S05]  /*0d50*/  @!P1 EXIT ;  /* 0x000000000000994d */ /* 0x000fea0003800000 */
[----:B------:R-:W-:Y:S02]  /*0d60*/  ISETP.NE.AND P0, PT, R14, 0x1, PT ;  /* 0x000000010e00780c */ /* 0x000fe40003f05270 */
[----:B------:R-:W-:-:S04]  /*0d70*/  LOP3.LUT R6, R6, 0x1, RZ, 0xc0, !PT ;  /* 0x0000000106067812 */ /* 0x000fc800078ec0ff */
[----:B------:R-:W-:-:S07]  /*0d80*/  ISETP.NE.U32.AND P1, PT, R6, 0x1, PT ;  /* 0x000000010600780c */ /* 0x000fce0003f25070 */
[----:B------:R-:W-:Y:S06]  /*0d90*/  @!P0 BRA `(.L_x_5) ;  /* 0x0000000000708947 */ /* 0x000fec0003800000 */
[----:B-1----:R-:W-:Y:S01]  /*0da0*/  LDS.64 R8, [R0+0x10] ;  /* 0x0000100000087984 */ /* 0x002fe20000000a00 */
        /* <DEDUP_REMOVED lines=22> */
[----:B------:R-:W3:Y:S01]  /*0f10*/  LDG.E.64 R10, desc[UR6][R4.64] ;  /* 0x00000006040a7981 */ /* 0x000ee2000c1e1b00 */
[----:B------:R-:W-:-:S07]  /*0f20*/  DFMA R8, R8, UR10, R8 ;  /* 0x0000000a08087c2b */ /* 0x000fce0008000008 */
[----:B------:R2:W-:Y:S01]  /*0f30*/  STS.64 [R7], R8 ;  /* 0x0000000807007388 */ /* 0x0005e20000000a00 */
[----:B---3--:R-:W-:-:S07]  /*0f40*/  DFMA R10, R14, UR10, R10 ;  /* 0x0000000a0e0a7c2b */ /* 0x008fce000800000a */
[----:B------:R2:W-:Y:S04]  /*0f50*/  STG.E.64 desc[UR6][R4.64], R10 ;  /* 0x0000000a04007986 */ /* 0x0005e8000c101b06 */
.L_x_5:
[----:B------:R-:W-:Y:S05]  /*0f60*/  @P1 EXIT ;  /* 0x000000000000194d */ /* 0x000fea0003800000 */
[----:B-12---:R-:W-:Y:S01]  /*0f70*/  LDS.64 R8, [R0+0x10] ;  /* 0x0000100000087984 */ /* 0x006fe20000000a00 */
[----:B------:R-:W1:Y:S03]  /*0f80*/  LDCU.128 UR8, c[0x0][0x3a0] ;  /* 0x00007400ff0877ac */ /* 0x000e660008000c00 */
[----:B------:R-:W2:Y:S04]  /*0f90*/  LDS.64 R10, [R0] ;  /* 0x00000000000a7984 */ /* 0x000ea80000000a00 */
[----:B------:R-:W3:Y:S01]  /*0fa0*/  LDS.64 R12, [R0+0x8] ;  /* 0x00000800000c7984 */ /* 0x000ee20000000a00 */
[----:B--2---:R-:W-:Y:S02]  /*0fb0*/  DADD R8, R8, R10 ;  /* 0x0000000008087229 */ /* 0x004fe4000000000a */
[----:B---3--:R-:W-:-:S08]  /*0fc0*/  DADD R12, R12, R12 ;  /* 0x000000000c0c7229 */ /* 0x008fd0000000000c */
[----:B------:R-:W-:Y:S02]  /*0fd0*/  DADD R8, R8, -R12 ;  /* 0x0000000008087229 */ /* 0x000fe4000000080c */
[----:B------:R-:W2:Y:S06]  /*0fe0*/  LDS.64 R12, [R7] ;  /* 0x00000000070c7984 */ /* 0x000eac0000000a00 */
[----:B-1----:R-:W-:-:S07]  /*0ff0*/  DMUL R8, R8, UR8 ;  /* 0x0000000808087c28 */ /* 0x002fce0008000000 */
[----:B------:R-:W-:Y:S04]  /*1000*/  STG.E.64 desc[UR6][R2.64], R8 ;  /* 0x0000000802007986 */ /* 0x000fe8000c101b06 */
[----:B------:R-:W3:Y:S01]  /*1010*/  LDG.E.64 R10, desc[UR6][R4.64] ;  /* 0x00000006040a7981 */ /* 0x000ee2000c1e1b00 */
[----:B--2---:R-:W-:-:S07]  /*1020*/  DFMA R12, R12, UR10, R12 ;  /* 0x0000000a0c0c7c2b */ /* 0x004fce000800000c */
[----:B------:R-:W-:Y:S01]  /*1030*/  STS.64 [R7], R12 ;  /* 0x0000000c07007388 */ /* 0x000fe20000000a00 */
[----:B---3--:R-:W-:-:S07]  /*1040*/  DFMA R10, R8, UR10, R10 ;  /* 0x0000000a080a7c2b */ /* 0x008fce000800000a */
[----:B------:R-:W-:Y:S01]  /*1050*/  STG.E.64 desc[UR6][R4.64], R10 ;  /* 0x0000000a04007986 */ /* 0x000fe2000c101b06 */
[----:B------:R-:W-:Y:S05]  /*1060*/  EXIT ;  /* 0x000000000000794d */ /* 0x000fea0003800000 */
.L_x_6:
[----:B------:R-:W-:-:S00]  /*1070*/  BRA `(.L_x_6) ;  /* 0xfffffffc00fc7947 */ /* 0x000fc0000383ffff */
[----:B------:R-:W-:-:S00]  /*1080*/  NOP ;  /* 0x0000000000007918 */ /* 0x000fc00000000000 */
[----:B------:R-:W-:-:S00]  /*1090*/  NOP ;  /* 0x0000000000007918 */ /* 0x000fc00000000000 */
[----:B------:R-:W-:-:S00]  /*10a0*/  NOP ;  /* 0x0000000000007918 */ /* 0x000fc00000000000 */
[----:B------:R-:W-:-:S00]  /*10b0*/  NOP ;  /* 0x0000000000007918 */ /* 0x000fc00000000000 */
[----:B------:R-:W-:-:S00]  /*10c0*/  NOP ;  /* 0x0000000000007918 */ /* 0x000fc00000000000 */
[----:B------:R-:W-:-:S00]  /*10d0*/  NOP ;  /* 0x0000000000007918 */ /* 0x000fc00000000000 */
[----:B------:R-:W-:-:S00]  /*10e0*/  NOP ;  /* 0x0000000000007918 */ /* 0x000fc00000000000 */
[----:B------:R-:W-:-:S00]  /*10f0*/  NOP ;  /* 0x0000000000007918 */ /* 0x000fc00000000000 */
.L_x_11:


//--------------------- .text._Z17tile_accel_updatePdS_id --------------------------
	.section	.text._Z17tile_accel_updatePdS_id,"ax",@progbits
	.align	128
        .global         _Z17tile_accel_updatePdS_id
        .type           _Z17tile_accel_updatePdS_id,@function
        .size           _Z17tile_accel_updatePdS_id,(.L_x_12 - _Z17tile_accel_updatePdS_id)
        .other          _Z17tile_accel_updatePdS_id,@"STO_CUDA_ENTRY STV_DEFAULT"
_Z17tile_accel_updatePdS_id:
.text._Z17tile_accel_updatePdS_id:
[----:B------:R-:W-:Y:S01]  /*0000*/  LDC R1, c[0x0][0x37c] ;  /* 0x0000df00ff017b82 */ /* 0x000fe20000000800 */
[----:B------:R-:W0:Y:S01]  /*0010*/  S2R R9, SR_CTAID.X ;  /* 0x0000000000097919 */ /* 0x000e220000002500 */
[----:B------:R-:W0:Y:S06]  /*0020*/  LDCU UR4, c[0x0][0x360] ;  /* 0x00006c00ff0477ac */ /* 0x000e2c0008000800 */
[----:B------:R-:W1:Y:S01]  /*0030*/  LDC.64 R6, c[0x0][0x388] ;  /* 0x0000e200ff067b82 */ /* 0x000e620000000a00 */
[----:B------:R-:W2:Y:S01]  /*0040*/  S2R R8, SR_TID.X ;  /* 0x0000000000087919 */ /* 0x000ea20000002100 */
[----:B------:R-:W3:Y:S01]  /*0050*/  LDCU.64 UR6, c[0x0][0x358] ;  /* 0x00006b00ff0677ac */ /* 0x000ee20008000a00 */
[----:B0-----:R-:W-:Y:S01]  /*0060*/  IMAD R9, R9, UR4, RZ ;  /* 0x0000000409097c24 */ /* 0x001fe2000f8e02ff */
[----:B------:R-:W0:Y:S04]  /*0070*/  LDCU UR4, c[0x0][0x390] ;  /* 0x00007200ff0477ac */ /* 0x000e280008000800 */
[----:B--2---:R-:W-:-:S05]  /*0080*/  IADD3 R0, PT, PT, R9, R8, RZ ;  /* 0x0000000809007210 */ /* 0x004fca0007ffe0ff */
[----:B-1----:R-:W-:-:S06]  /*0090*/  IMAD.WIDE R2, R0, 0x8, R6 ;  /* 0x0000000800027825 */ /* 0x002fcc00078e0206 */
        /* <DEDUP_REMOVED lines=10> */
[----:B--2---:R0:W-:Y:S01]  /*0140*/  STS.64 [R13+0x8], R2 ;  /* 0x000008020d007388 */ /* 0x0041e20000000a00 */
[----:B------:R-:W-:Y:S05]  /*0150*/  @!P0 EXIT ;  /* 0x000000000000894d */ /* 0x000fea0003800000 */
[----:B------:R-:W-:Y:S01]  /*0160*/  ISETP.NE.AND P0, PT, R8, RZ, PT ;  /* 0x000000ff0800720c */ /* 0x000fe20003f05270 */
[----:B------:R-:W1:Y:S01]  /*0170*/  LDC.64 R10, c[0x0][0x380] ;  /* 0x0000e000ff0a7b82 */ /* 0x000e620000000a00 */
[----:B------:R-:W2:Y:S11]  /*0180*/  LDCU.64 UR8, c[0x0][0x398] ;  /* 0x00007300ff0877ac */ /* 0x000eb60008000a00 */
[----:B0-----:R-:W-:-:S06]  /*0190*/  @!P0 IMAD.WIDE R4, R9, 0x8, R6 ;  /* 0x0000000809048825 */ /* 0x001fcc00078e0206 */
[----:B------:R-:W3:Y:S01]  /*01a0*/  @!P0 LDG.E.64 R4, desc[UR6][R4.64] ;  /* 0x0000000604048981 */ /* 0x000ee2000c1e1b00 */
[----:B------:R-:W-:Y:S01]  /*01b0*/  DADD R2, R2, R2 ;  /* 0x0000000002027229 */ /* 0x000fe20000000002 */
[----:B-1----:R-:W-:Y:S02]  /*01c0*/  IMAD.WIDE R10, R0, 0x8, R10 ;  /* 0x00000008000a7825 */ /* 0x002fe400078e020a */
[----:B---3--:R-:W-:Y:S04]  /*01d0*/  @!P0 STS.64 [UR4], R4 ;  /* 0x00000004ff008988 */ /* 0x008fe80008000a04 */
[----:B------:R-:W-:Y:S04]  /*01e0*/  @!P0 STS.64 [UR4+0x2008], R4 ;  /* 0x00200804ff008988 */ /* 0x000fe80008000a04 */
[----:B------:R-:W-:Y:S04]  /*01f0*/  LDS.64 R6, [R13+0x10] ;  /* 0x000010000d067984 */ /* 0x000fe80000000a00 */
[----:B------:R-:W0:Y:S02]  /*0200*/  LDS.64 R8, [R13] ;  /* 0x000000000d087984 */ /* 0x000e240000000a00 */
[----:B0-----:R-:W-:-:S08]  /*0210*/  DADD R6, R6, R8 ;  /* 0x0000000006067229 */ /* 0x001fd00000000008 */
[----:B------:R-:W-:-:S08]  /*0220*/  DADD R2, R6, -R2 ;  /* 0x0000000006027229 */ /* 0x000fd00000000802 */
[----:B--2---:R-:W-:-:S07]  /*0230*/  DMUL R2, R2, UR8 ;  /* 0x0000000802027c28 */ /* 0x004fce0008000000 */
[----:B------:R-:W-:Y:S01]  /*0240*/  STG.E.64 desc[UR6][R10.64], R2 ;  /* 0x000000020a007986 */ /* 0x000fe2000c101b06 */
[----:B------:R-:W-:Y:S05]  /*0250*/  EXIT ;  /* 0x000000000000794d */ /* 0x000fea0003800000 */
.L_x_7:
        /* <DEDUP_REMOVED lines=10> */
.L_x_12:


//--------------------- .text._Z10pos_updatePdS_S_d --------------------------
	.section	.text._Z10pos_updatePdS_S_d,"ax",@progbits
	.align	128
        .global         _Z10pos_updatePdS_S_d
        .type           _Z10pos_updatePdS_S_d,@function
        .size           _Z10pos_updatePdS_S_d,(.L_x_13 - _Z10pos_updatePdS_S_d)
        .other          _Z10pos_updatePdS_S_d,@"STO_CUDA_ENTRY STV_DEFAULT"
_Z10pos_updatePdS_S_d:
.text._Z10pos_updatePdS_S_d:
[----:B------:R-:W-:Y:S01]  /*0000*/  LDC R1, c[0x0][0x37c] ;  /* 0x0000df00ff017b82 */ /* 0x000fe20000000800 */
[----:B------:R-:W0:Y:S01]  /*0010*/  S2R R0, SR_CTAID.X ;  /* 0x0000000000007919 */ /* 0x000e220000002500 */
[----:B------:R-:W0:Y:S06]  /*0020*/  LDCU UR6, c[0x0][0x360] ;  /* 0x00006c00ff0677ac */ /* 0x000e2c0008000800 */
[----:B------:R-:W1:Y:S01]  /*0030*/  LDC.64 R6, c[0x0][0x380] ;  /* 0x0000e000ff067b82 */ /* 0x000e620000000a00 */
[----:B------:R-:W0:Y:S01]  /*0040*/  S2R R5, SR_TID.X ;  /* 0x0000000000057919 */ /* 0x000e220000002100 */
[----:B------:R-:W2:Y:S06]  /*0050*/  LDCU.64 UR4, c[0x0][0x358] ;  /* 0x00006b00ff0477ac */ /* 0x000eac0008000a00 */
[----:B------:R-:W3:Y:S08]  /*0060*/  LDC.64 R2, c[0x0][0x390] ;  /* 0x0000e400ff027b82 */ /* 0x000ef00000000a00 */
[----:B------:R-:W4:Y:S08]  /*0070*/  LDC.64 R12, c[0x0][0x398] ;  /* 0x0000e600ff0c7b82 */ /* 0x000f300000000a00 */
[----:B------:R-:W5:Y:S01]  /*0080*/  LDC.64 R8, c[0x0][0x388] ;  /* 0x0000e200ff087b82 */ /* 0x000f620000000a00 */
[----:B0-----:R-:W-:-:S05]  /*0090*/  IMAD R0, R0, UR6, R5 ;  /* 0x0000000600007c24 */ /* 0x001fca000f8e0205 */
[----:B------:R-:W-:-:S05]  /*00a0*/  IADD3 R11, PT, PT, R0, 0x1, RZ ;  /* 0x00000001000b7810 */ /* 0x000fca0007ffe0ff */
[----:B-1----:R-:W-:-:S04]  /*00b0*/  IMAD.WIDE R6, R11, 0x8, R6 ;  /* 0x000000080b067825 */ /* 0x002fc800078e0206 */
[C---:B---3--:R-:W-:Y:S02]  /*00c0*/  IMAD.WIDE R2, R11.reuse, 0x8, R2 ;  /* 0x000000080b027825 */ /* 0x048fe400078e0202 */
[----:B--2---:R-:W4:Y:S04]  /*00d0*/  LDG.E.64 R6, desc[UR4][R6.64] ;  /* 0x0000000406067981 */ /* 0x004f28000c1e1b00 */
[----:B------:R-:W4:Y:S01]  /*00e0*/  LDG.E.64 R4, desc[UR4][R2.64] ;  /* 0x0000000402047981 */ /* 0x000f22000c1e1b00 */
[----:B-----5:R-:W-:Y:S01]  /*00f0*/  IMAD.WIDE R8, R11, 0x8, R8 ;  /* 0x000000080b087825 */ /* 0x020fe200078e0208 */
[----:B----4-:R-:W-:-:S07]  /*0100*/  DFMA R4, R6, R12, R4 ;  /* 0x0000000c0604722b */ /* 0x010fce0000000004 */
[----:B------:R-:W-:Y:S04]  /*0110*/  STG.E.64 desc[UR4][R2.64], R4 ;  /* 0x0000000402007986 */ /* 0x000fe8000c101b04 */
[----:B------:R-:W2:Y:S02]  /*0120*/  LDG.E.64 R10, desc[UR4][R8.64] ;  /* 0x00000004080a7981 */ /* 0x000ea4000c1e1b00 */
[----:B--2---:R-:W-:-:S07]  /*0130*/  DFMA R10, R4, R12, R10 ;  /* 0x0000000c040a722b */ /* 0x004fce000000000a */
[----:B------:R-:W-:Y:S01]  /*0140*/  STG.E.64 desc[UR4][R8.64], R10 ;  /* 0x0000000a08007986 */ /* 0x000fe2000c101b04 */
[----:B------:R-:W-:Y:S05]  /*0150*/  EXIT ;  /* 0x000000000000794d */ /* 0x000fea0003800000 */
.L_x_8:
        /* <DEDUP_REMOVED lines=10> */
.L_x_13:


//--------------------- .text._Z12accel_updatePdS_id --------------------------
	.section	.text._Z12accel_updatePdS_id,"ax",@progbits
	.align	128
        .global         _Z12accel_updatePdS_id
        .type           _Z12accel_updatePdS_id,@function
        .size           _Z12accel_updatePdS_id,(.L_x_14 - _Z12accel_updatePdS_id)
        .other          _Z12accel_updatePdS_id,@"STO_CUDA_ENTRY STV_DEFAULT"
_Z12accel_updatePdS_id:
.text._Z12accel_updatePdS_id:
[----:B------:R-:W-:Y:S01]  /*0000*/  LDC R1, c[0x0][0x37c] ;  /* 0x0000df00ff017b82 */ /* 0x000fe20000000800 */
[----:B------:R-:W0:Y:S01]  /*0010*/  S2R R13, SR_CTAID.X ;  /* 0x00000000000d7919 */ /* 0x000e220000002500 */
[----:B------:R-:W0:Y:S01]  /*0020*/  LDCU UR4, c[0x0][0x360] ;  /* 0x00006c00ff0477ac */ /* 0x000e220008000800 */
[----:B------:R-:W0:Y:S01]  /*0030*/  S2R R0, SR_TID.X ;  /* 0x0000000000007919 */ /* 0x000e220000002100 */
[----:B------:R-:W1:Y:S01]  /*0040*/  LDCU UR5, c[0x0][0x390] ;  /* 0x00007200ff0577ac */ /* 0x000e620008000800 */
[----:B0-----:R-:W-:-:S05]  /*0050*/  IMAD R13, R13, UR4, R0 ;  /* 0x000000040d0d7c24 */ /* 0x001fca000f8e0200 */
[----:B------:R-:W-:-:S04]  /*0060*/  IADD3 R0, PT, PT, R13, 0x1, RZ ;  /* 0x000000010d007810 */ /* 0x000fc80007ffe0ff */
[----:B-1----:R-:W-:Y:S01]  /*0070*/  ISETP.GE.AND P0, PT, R0, UR5, PT ;  /* 0x0000000500007c0c */ /* 0x002fe2000bf06270 */
[----:B------:R-:W0:-:S12]  /*0080*/  LDCU.64 UR4, c[0x0][0x358] ;  /* 0x00006b00ff0477ac */ /* 0x000e180008000a00 */
[----:B------:R-:W-:Y:S05]  /*0090*/  @P0 BRA `(.L_x_9) ;  /* 0x0000000000380947 */ /* 0x000fea0003800000 */
[----:B------:R-:W1:Y:S01]  /*00a0*/  LDC.64 R2, c[0x0][0x388] ;  /* 0x0000e200ff027b82 */ /* 0x000e620000000a00 */
[----:B------:R-:W2:Y:S07]  /*00b0*/  LDCU.64 UR6, c[0x0][0x398] ;  /* 0x00007300ff0677ac */ /* 0x000eae0008000a00 */
[----:B------:R-:W3:Y:S01]  /*00c0*/  LDC.64 R10, c[0x0][0x380] ;  /* 0x0000e000ff0a7b82 */ /* 0x000ee20000000a00 */
[----:B-1----:R-:W-:-:S05]  /*00d0*/  IMAD.WIDE R2, R13, 0x8, R2 ;  /* 0x000000080d027825 */ /* 0x002fca00078e0202 */
[----:B0-----:R-:W4:Y:S04]  /*00e0*/  LDG.E.64 R4, desc[UR4][R2.64+0x10] ;  /* 0x0000100402047981 */ /* 0x001f28000c1e1b00 */
[----:B------:R-:W4:Y:S04]  /*00f0*/  LDG.E.64 R6, desc[UR4][R2.64] ;  /* 0x0000000402067981 */ /* 0x000f28000c1e1b00 */
[----:B------:R-:W5:Y:S01]  /*0100*/  LDG.E.64 R8, desc[UR4][R2.64+0x8] ;  /* 0x0000080402087981 */ /* 0x000f62000c1e1b00 */
[----:B----4-:R-:W-:Y:S01]  /*0110*/  DADD R4, R4, R6 ;  /* 0x0000000004047229 */ /* 0x010fe20000000006 */
[----:B---3--:R-:W-:Y:S01]  /*0120*/  IMAD.WIDE R6, R13, 0x8, R10 ;  /* 0x000000080d067825 */ /* 0x008fe200078e020a */
[----:B-----5:R-:W-:-:S08]  /*0130*/  DADD R8, R8, R8 ;  /* 0x0000000008087229 */ /* 0x020fd00000000008 */
[----:B------:R-:W-:-:S08]  /*0140*/  DADD R4, R4, -R8 ;  /* 0x0000000004047229 */ /* 0x000fd00000000808 */
[----:B--2---:R-:W-:-:S07]  /*0150*/  DMUL R4, R4, UR6 ;  /* 0x0000000604047c28 */ /* 0x004fce0008000000 */
[----:B------:R-:W-:Y:S01]  /*0160*/  STG.E.64 desc[UR4][R6.64+0x8], R4 ;  /* 0x0000080406007986 */ /* 0x000fe2000c101b04 */
[----:B------:R-:W-:Y:S05]  /*0170*/  EXIT ;  /* 0x000000000000794d */ /* 0x000fea0003800000 */
.L_x_9:
[----:B------:R-:W1:Y:S02]  /*0180*/  LDC.64 R2, c[0x0][0x380] ;  /* 0x0000e000ff027b82 */ /* 0x000e640000000a00 */
[----:B-1----:R-:W-:-:S05]  /*0190*/  IMAD.WIDE R2, R13, 0x8, R2 ;  /* 0x000000080d027825 */ /* 0x002fca00078e0202 */
[----:B0-----:R-:W-:Y:S01]  /*01a0*/  STG.E.64 desc[UR4][R2.64+0x8], RZ ;  /* 0x000008ff02007986 */ /* 0x001fe2000c101b04 */
[----:B------:R-:W-:Y:S05]  /*01b0*/  EXIT ;  /* 0x000000000000794d */ /* 0x000fea0003800000 */
.L_x_10:
        /* <DEDUP_REMOVED lines=12> */
.L_x_14:


//--------------------- .nv.shared._Z3allPdS_S_iddi --------------------------
	.section	.nv.shared._Z3allPdS_S_iddi,"aw",@nobits
	.sectionflags	@""
	.align	8
.nv.shared._Z3allPdS_S_iddi:
	.zero		9232


//--------------------- .nv.shared.reserved.0     --------------------------
	.section	.nv.shared.reserved.0,"aw",@nobits
	.weak		__nv_reservedSMEM_offset_0_alias
	.size		__nv_reservedSMEM_offset_0_alias, 0, 64
	.other		__nv_reservedSMEM_offset_0_alias,@"STO_CUDA_RESERVED_SHARED STV_DEFAULT"
__nv_reservedSMEM_offset_0_alias:
	.zero		0
	.zero		64


//--------------------- .nv.shared._Z17tile_accel_updatePdS_id --------------------------
	.section	.nv.shared._Z17tile_accel_updatePdS_id,"aw",@nobits
	.sectionflags	@""
	.align	8
.nv.shared._Z17tile_accel_updatePdS_id:
	.zero		9232


//--------------------- .nv.constant0._Z3allPdS_S_iddi --------------------------
	.section	.nv.constant0._Z3allPdS_S_iddi,"a",@progbits
	.sectionflags	@""
	.align	4
.nv.constant0._Z3allPdS_S_iddi:
	.zero		948


//--------------------- .nv.constant0._Z17tile_accel_updatePdS_id --------------------------
	.section	.nv.constant0._Z17tile_accel_updatePdS_id,"a",@progbits
	.sectionflags	@""
	.align	4
.nv.constant0._Z17tile_accel_updatePdS_id:
	.zero		928


//--------------------- .nv.constant0._Z10pos_updatePdS_S_d --------------------------
	.section	.nv.constant0._Z10pos_updatePdS_S_d,"a",@progbits
	.sectionflags	@""
	.align	4
.nv.constant0._Z10pos_updatePdS_S_d:
	.zero		928


//--------------------- .nv.constant0._Z12accel_updatePdS_id --------------------------
	.section	.nv.constant0._Z12accel_updatePdS_id,"a",@progbits
	.sectionflags	@""
	.align	4
.nv.constant0._Z12accel_updatePdS_id:
	.zero		928


//--------------------- SYMBOLS --------------------------

	.type		.nv.reservedSmem.offset0,@object
	.size		.nv.reservedSmem.offset0,0x4
	.type		.nv.reservedSmem.cap,@object
	.size		.nv.reservedSmem.cap,0x4
